	.headerflags	@"EF_CUDA_TEXMODE_UNIFIED EF_CUDA_64BIT_ADDRESS EF_CUDA_ACCELERATORS EF_CUDA_SM90 EF_CUDA_VIRTUAL_SM(EF_CUDA_SM90)"
	.elftype	@"ET_EXEC"


//--------------------- .nv.info                  --------------------------
	.section	.nv.info,"",@"SHT_CUDA_INFO"
	.align	4


	//----- nvinfo : EIATTR_REGCOUNT
	.align		4
        /*0000*/ 	.byte	0x04, 0x2f
        /*0002*/ 	.short	(.L_3 - .L_2)
	.align		4
.L_2:
        /*0004*/ 	.word	index@(triton_poi_fused__native_batch_norm_legit_no_training__prelu_kernel_24)
        /*0008*/ 	.word	0x00000012


	//----- nvinfo : EIATTR_MIN_STACK_SIZE
	.align		4
.L_3:
        /*000c*/ 	.byte	0x04, 0x12
        /*000e*/ 	.short	(.L_5 - .L_4)
	.align		4
.L_4:
        /*0010*/ 	.word	index@(triton_poi_fused__native_batch_norm_legit_no_training__prelu_kernel_24)
        /*0014*/ 	.word	0x00000000


	//----- nvinfo : EIATTR_FRAME_SIZE
	.align		4
.L_5:
        /*0018*/ 	.byte	0x04, 0x11
        /*001a*/ 	.short	(.L_7 - .L_6)
	.align		4
.L_6:
        /*001c*/ 	.word	index@(triton_poi_fused__native_batch_norm_legit_no_training__prelu_kernel_24)
        /*0020*/ 	.word	0x00000000


	//----- nvinfo : EIATTR_MIN_STACK_SIZE
	.align		4
.L_7:
        /*0024*/ 	.byte	0x04, 0x12
        /*0026*/ 	.short	(.L_9 - .L_8)
	.align		4
.L_8:
        /*0028*/ 	.word	index@(triton_poi_fused__native_batch_norm_legit_no_training__prelu_kernel_24)
        /*002c*/ 	.word	0x00000000
.L_9:


//--------------------- .nv.info.triton_poi_fused__native_batch_norm_legit_no_training__prelu_kernel_24 --------------------------
	.section	.nv.info.triton_poi_fused__native_batch_norm_legit_no_training__prelu_kernel_24,"",@"SHT_CUDA_INFO"
	.sectionflags	@""
	.align	4


	//----- nvinfo : EIATTR_CUDA_API_VERSION
	.align		4
        /*0000*/ 	.byte	0x04, 0x37
        /*0002*/ 	.short	(.L_11 - .L_10)
.L_10:
        /*0004*/ 	.word	0x0000007c


	//----- nvinfo : EIATTR_KPARAM_INFO
	.align		4
.L_11:
        /*0008*/ 	.byte	0x04, 0x17
        /*000a*/ 	.short	(.L_13 - .L_12)
.L_12:
        /*000c*/ 	.word	0x00000000
        /*0010*/ 	.short	0x0007
        /*0012*/ 	.short	0x0038
        /*0014*/ 	.byte	0x00, 0xf0, 0x11, 0x00


	//----- nvinfo : EIATTR_KPARAM_INFO
	.align		4
.L_13:
        /*0018*/ 	.byte	0x04, 0x17
        /*001a*/ 	.short	(.L_15 - .L_14)
.L_14:
        /*001c*/ 	.word	0x00000000
        /*0020*/ 	.short	0x0006
        /*0022*/ 	.short	0x0030
        /*0024*/ 	.byte	0x00, 0xf4, 0x21, 0x00


	//----- nvinfo : EIATTR_KPARAM_INFO
	.align		4
.L_15:
        /*0028*/ 	.byte	0x04, 0x17
        /*002a*/ 	.short	(.L_17 - .L_16)
.L_16:
        /*002c*/ 	.word	0x00000000
        /*0030*/ 	.short	0x0005
        /*0032*/ 	.short	0x0028
        /*0034*/ 	.byte	0x00, 0xf4, 0x21, 0x00


	//----- nvinfo : EIATTR_KPARAM_INFO
	.align		4
.L_17:
        /*0038*/ 	.byte	0x04, 0x17
        /*003a*/ 	.short	(.L_19 - .L_18)
.L_18:
        /*003c*/ 	.word	0x00000000
        /*0040*/ 	.short	0x0004
        /*0042*/ 	.short	0x0020
        /*0044*/ 	.byte	0x00, 0xf4, 0x21, 0x00


	//----- nvinfo : EIATTR_KPARAM_INFO
	.align		4
.L_19:
        /*0048*/ 	.byte	0x04, 0x17
        /*004a*/ 	.short	(.L_21 - .L_20)
.L_20:
        /*004c*/ 	.word	0x00000000
        /*0050*/ 	.short	0x0003
        /*0052*/ 	.short	0x0018
        /*0054*/ 	.byte	0x00, 0xf4, 0x21, 0x00


	//----- nvinfo : EIATTR_KPARAM_INFO
	.align		4
.L_21:
        /*0058*/ 	.byte	0x04, 0x17
        /*005a*/ 	.short	(.L_23 - .L_22)
.L_22:
        /*005c*/ 	.word	0x00000000
        /*0060*/ 	.short	0x0002
        /*0062*/ 	.short	0x0010
        /*0064*/ 	.byte	0x00, 0xf4, 0x21, 0x00


	//----- nvinfo : EIATTR_KPARAM_INFO
	.align		4
.L_23:
        /*0068*/ 	.byte	0x04, 0x17
        /*006a*/ 	.short	(.L_25 - .L_24)
.L_24:
        /*006c*/ 	.word	0x00000000
        /*0070*/ 	.short	0x0001
        /*0072*/ 	.short	0x0008
        /*0074*/ 	.byte	0x00, 0xf4, 0x21, 0x00


	//----- nvinfo : EIATTR_KPARAM_INFO
	.align		4
.L_25:
        /*0078*/ 	.byte	0x04, 0x17
        /*007a*/ 	.short	(.L_27 - .L_26)
.L_26:
        /*007c*/ 	.word	0x00000000
        /*0080*/ 	.short	0x0000
        /*0082*/ 	.short	0x0000
        /*0084*/ 	.byte	0x00, 0xf4, 0x21, 0x00


	//----- nvinfo : EIATTR_SPARSE_MMA_MASK
	.align		4
.L_27:
        /*0088*/ 	.byte	0x03, 0x50
        /*008a*/ 	.short	0x0000


	//----- nvinfo : EIATTR_MAXREG_COUNT
	.align		4
        /*008c*/ 	.byte	0x03, 0x1b
        /*008e*/ 	.short	0x00ff


	//----- nvinfo : EIATTR_EXIT_INSTR_OFFSETS
	.align		4
        /*0090*/ 	.byte	0x04, 0x1c
        /*0092*/ 	.short	(.L_29 - .L_28)


	//   ....[0]....
.L_28:
        /*0094*/ 	.word	0x00000400


	//----- nvinfo : EIATTR_REQNTID
	.align		4
.L_29:
        /*0098*/ 	.byte	0x04, 0x10
        /*009a*/ 	.short	(.L_31 - .L_30)
.L_30:
        /*009c*/ 	.word	0x00000080
        /*00a0*/ 	.word	0x00000001
        /*00a4*/ 	.word	0x00000001


	//----- nvinfo : EIATTR_CBANK_PARAM_SIZE
	.align		4
.L_31:
        /*00a8*/ 	.byte	0x03, 0x19
        /*00aa*/ 	.short	0x003c


	//----- nvinfo : EIATTR_PARAM_CBANK
	.align		4
        /*00ac*/ 	.byte	0x04, 0x0a
        /*00ae*/ 	.short	(.L_33 - .L_32)
	.align		4
.L_32:
        /*00b0*/ 	.word	index@(.nv.constant0.triton_poi_fused__native_batch_norm_legit_no_training__prelu_kernel_24)
        /*00b4*/ 	.short	0x0210
        /*00b6*/ 	.short	0x003c


	//----- nvinfo : EIATTR_SW_WAR
	.align		4
.L_33:
        /*00b8*/ 	.byte	0x04, 0x36
        /*00ba*/ 	.short	(.L_35 - .L_34)
.L_34:
        /*00bc*/ 	.word	0x00000008
.L_35:


//--------------------- .nv.callgraph             --------------------------
	.section	.nv.callgraph,"",@"SHT_CUDA_CALLGRAPH"
	.align	4
	.sectionentsize	8
	.align		4
        /*0000*/ 	.word	0x00000000
	.align		4
        /*0004*/ 	.word	0xffffffff
	.align		4
        /*0008*/ 	.word	0x00000000
	.align		4
        /*000c*/ 	.word	0xfffffffe
	.align		4
        /*0010*/ 	.word	0x00000000
	.align		4
        /*0014*/ 	.word	0xfffffffd
	.align		4
        /*0018*/ 	.word	0x00000000
	.align		4
        /*001c*/ 	.word	0xfffffffc


//--------------------- .nv.constant4             --------------------------
	.section	.nv.constant4,"a",@progbits
	.align	8
	.align		8
.nv.constant4:
        /*0000*/ 	.dword	_$_str
	.align		8
        /*0008*/ 	.dword	_$_str_$_2


//--------------------- .text.triton_poi_fused__native_batch_norm_legit_no_training__prelu_kernel_24 --------------------------
	.section	.text.triton_poi_fused__native_batch_norm_legit_no_training__prelu_kernel_24,"ax",@progbits
	.align	128
        .global         triton_poi_fused__native_batch_norm_legit_no_training__prelu_kernel_24
        .type           triton_poi_fused__native_batch_norm_legit_no_training__prelu_kernel_24,@function
        .size           triton_poi_fused__native_batch_norm_legit_no_training__prelu_kernel_24,(.L_x_1 - triton_poi_fused__native_batch_norm_legit_no_training__prelu_kernel_24)
        .other          triton_poi_fused__native_batch_norm_legit_no_training__prelu_kernel_24,@"STO_CUDA_ENTRY STV_DEFAULT"
triton_poi_fused__native_batch_norm_legit_no_training__prelu_kernel_24:
.text.triton_poi_fused__native_batch_norm_legit_no_training__prelu_kernel_24:
[----:B------:R-:W-:Y:S01]  /*0000*/  LDC R1, c[0x0][0x28] ;  /* 0x00000a00ff017b82 */ /* 0x000fe20000000800 */
[----:B------:R-:W1:Y:S07]  /*0010*/  S2R R0, SR_TID.X ;  /* 0x0000000000007919 */ /* 0x000e6e0000002100 */
[----:B------:R-:W2:Y:S01]  /*0020*/  LDC.64 R2, c[0x0][0x228] ;  /* 0x00008a00ff027b82 */ /* 0x000ea20000000a00 */
[----:B------:R-:W-:Y:S01]  /*0030*/  ULDC.64 UR4, c[0x0][0x208] ;  /* 0x0000820000047ab9 */ /* 0x000fe20000000a00 */
[----:B------:R-:W3:Y:S06]  /*0040*/  S2R R7, SR_CTAID.X ;  /* 0x0000000000077919 */ /* 0x000eec0000002500 */
[----:B------:R-:W4:Y:S08]  /*0050*/  LDC.64 R8, c[0x0][0x220] ;  /* 0x00008800ff087b82 */ /* 0x000f300000000a00 */
[----:B------:R-:W5:Y:S08]  /*0060*/  LDC.64 R10, c[0x0][0x230] ;  /* 0x00008c00ff0a7b82 */ /* 0x000f700000000a00 */
[----:B------:R-:W5:Y:S01]  /*0070*/  LDC.64 R12, c[0x0][0x238] ;  /* 0x00008e00ff0c7b82 */ /* 0x000f620000000a00 */
[----:B-1----:R-:W-:-:S07]  /*0080*/  SHF.L.U32 R0, R0, 0x1, RZ ;  /* 0x0000000100007819 */ /* 0x002fce00000006ff */
[----:B------:R-:W1:Y:S01]  /*0090*/  LDC.64 R14, c[0x0][0x240] ;  /* 0x00009000ff0e7b82 */ /* 0x000e620000000a00 */
[----:B---3--:R-:W-:Y:S02]  /*00a0*/  SHF.R.S32.HI R5, RZ, 0x17, R7 ;  /* 0x00000017ff057819 */ /* 0x008fe40000011407 */
[----:B------:R-:W-:Y:S02]  /*00b0*/  LOP3.LUT R0, R0, 0xfe, RZ, 0xc0, !PT ;  /* 0x000000fe00007812 */ /* 0x000fe400078ec0ff */
[----:B------:R-:W-:Y:S02]  /*00c0*/  SGXT R5, R5, 0x1 ;  /* 0x000000010505781a */ /* 0x000fe40000000200 */
[----:B------:R-:W-:Y:S02]  /*00d0*/  LEA R0, R7, R0, 0x8 ;  /* 0x0000000007007211 */ /* 0x000fe400078e40ff */
[----:B------:R-:W3:Y:S02]  /*00e0*/  LDC.64 R6, c[0x0][0x218] ;  /* 0x00008600ff067b82 */ /* 0x000ee40000000a00 */
[----:B------:R-:W-:-:S04]  /*00f0*/  LEA.HI R5, R5, R0, RZ, 0x7 ;  /* 0x0000000005057211 */ /* 0x000fc800078f38ff */
[----:B------:R-:W-:-:S04]  /*0100*/  LOP3.LUT R5, R5, 0xffffff80, RZ, 0xc0, !PT ;  /* 0xffffff8005057812 */ /* 0x000fc800078ec0ff */
[----:B------:R-:W-:-:S05]  /*0110*/  IADD3 R4, R0, -R5, RZ ;  /* 0x8000000500047210 */ /* 0x000fca0007ffe0ff */
[----:B--2---:R-:W-:-:S06]  /*0120*/  IMAD.WIDE R2, R4, 0x4, R2 ;  /* 0x0000000404027825 */ /* 0x004fcc00078e0202 */
[----:B------:R-:W2:Y:S01]  /*0130*/  LDG.E.EL.64 R2, desc[UR4][R2.64] ;  /* 0x0000000402027981 */ /* 0x000ea2000c2e1b00 */
[----:B----4-:R-:W-:-:S04]  /*0140*/  IMAD.WIDE R8, R4, 0x4, R8 ;  /* 0x0000000404087825 */ /* 0x010fc800078e0208 */
[----:B---3--:R-:W-:Y:S02]  /*0150*/  IMAD.WIDE R6, R0, 0x4, R6 ;  /* 0x0000000400067825 */ /* 0x008fe400078e0206 */
[----:B------:R-:W3:Y:S04]  /*0160*/  LDG.E.EL.64 R8, desc[UR4][R8.64] ;  /* 0x0000000408087981 */ /* 0x000ee8000c2e1b00 */
[----:B------:R-:W3:Y:S01]  /*0170*/  LDG.E.64 R6, desc[UR4][R6.64] ;  /* 0x0000000406067981 */ /* 0x000ee2000c1e1b00 */
[----:B-----5:R-:W-:-:S04]  /*0180*/  IMAD.WIDE R10, R4, 0x4, R10 ;  /* 0x00000004040a7825 */ /* 0x020fc800078e020a */
[C---:B0-----:R-:W-:Y:S02]  /*0190*/  IMAD.WIDE R12, R4.reuse, 0x4, R12 ;  /* 0x00000004040c7825 */ /* 0x041fe400078e020c */
[----:B------:R-:W4:Y:S04]  /*01a0*/  LDG.E.EL.64 R10, desc[UR4][R10.64] ;  /* 0x000000040a0a7981 */ /* 0x000f28000c2e1b00 */
[----:B------:R-:W4:Y:S01]  /*01b0*/  LDG.E.EL.64 R12, desc[UR4][R12.64] ;  /* 0x000000040c0c7981 */ /* 0x000f22000c2e1b00 */
[----:B-1----:R-:W-:-:S06]  /*01c0*/  IMAD.WIDE R4, R4, 0x4, R14 ;  /* 0x0000000404047825 */ /* 0x002fcc00078e020e */
[----:B------:R-:W5:Y:S01]  /*01d0*/  LDG.E.EL.64 R4, desc[UR4][R4.64] ;  /* 0x0000000404047981 */ /* 0x000f62000c2e1b00 */
[----:B--2---:R-:W-:Y:S01]  /*01e0*/  FADD R2, R2, 9.9999997473787516356e-06 ;  /* 0x3727c5ac02027421 */ /* 0x004fe20000000000 */
[----:B------:R-:W-:-:S03]  /*01f0*/  FADD R3, R3, 9.9999997473787516356e-06 ;  /* 0x3727c5ac03037421 */ /* 0x000fc60000000000 */
[----:B------:R-:W0:Y:S08]  /*0200*/  MUFU.SQRT R14, R2 ;  /* 0x00000002000e7308 */ /* 0x000e300000002000 */
[----:B------:R-:W1:Y:S01]  /*0210*/  MUFU.SQRT R15, R3 ;  /* 0x00000003000f7308 */ /* 0x000e620000002000 */
[C---:B0-----:R-:W-:Y:S02]  /*0220*/  FSETP.GT.AND P0, PT, R14.reuse, 8.50705917302346158658e+37, PT ;  /* 0x7e8000000e00780b */ /* 0x041fe40003f04000 */
[----:B------:R-:W-:-:S02]  /*0230*/  FSETP.GEU.AND P2, PT, R14, 1.175494350822287508e-38, PT ;  /* 0x008000000e00780b */ /* 0x000fc40003f4e000 */
[C---:B-1----:R-:W-:Y:S02]  /*0240*/  FSETP.GT.AND P1, PT, R15.reuse, 8.50705917302346158658e+37, PT ;  /* 0x7e8000000f00780b */ /* 0x042fe40003f24000 */
[----:B------:R-:W-:-:S07]  /*0250*/  FSETP.GEU.AND P3, PT, R15, 1.175494350822287508e-38, PT ;  /* 0x008000000f00780b */ /* 0x000fce0003f6e000 */
[----:B------:R-:W-:Y:S01]  /*0260*/  @P0 FMUL R14, R14, 0.25 ;  /* 0x3e8000000e0e0820 */ /* 0x000fe20000400000 */
[----:B------:R-:W-:-:S03]  /*0270*/  HFMA2.MMA R2, -RZ, RZ, 1.625, 0 ;  /* 0x3e800000ff027435 */ /* 0x000fc600000001ff */
[----:B------:R-:W-:Y:S01]  /*0280*/  @!P2 FMUL R14, R14, 16777216 ;  /* 0x4b8000000e0ea820 */ /* 0x000fe20000400000 */
[----:B------:R-:W-:-:S04]  /*0290*/  @P1 FMUL R15, R15, 0.25 ;  /* 0x3e8000000f0f1820 */ /* 0x000fc80000400000 */
[----:B------:R-:W-:Y:S01]  /*02a0*/  @!P3 FMUL R15, R15, 16777216 ;  /* 0x4b8000000f0fb820 */ /* 0x000fe20000400000 */
[----:B------:R-:W0:Y:S01]  /*02b0*/  MUFU.RCP R14, R14 ;  /* 0x0000000e000e7308 */ /* 0x000e220000001000 */
[----:B------:R-:W-:-:S07]  /*02c0*/  FSEL R3, R2, 1, P0 ;  /* 0x3f80000002037808 */ /* 0x000fce0000000000 */
[----:B------:R-:W1:Y:S01]  /*02d0*/  MUFU.RCP R15, R15 ;  /* 0x0000000f000f7308 */ /* 0x000e620000001000 */
[----:B------:R-:W-:Y:S01]  /*02e0*/  FSEL R2, R2, 1, P1 ;  /* 0x3f80000002027808 */ /* 0x000fe20000800000 */
[----:B------:R-:W-:Y:S01]  /*02f0*/  @!P2 FMUL R3, R3, 16777216 ;  /* 0x4b8000000303a820 */ /* 0x000fe20000400000 */
[----:B---3--:R-:W-:-:S03]  /*0300*/  FADD R7, R7, -R9 ;  /* 0x8000000907077221 */ /* 0x008fc60000000000 */
[----:B------:R-:W-:Y:S01]  /*0310*/  @!P3 FMUL R2, R2, 16777216 ;  /* 0x4b8000000202b820 */ /* 0x000fe20000400000 */
[----:B------:R-:W-:Y:S01]  /*0320*/  FADD R6, R6, -R8 ;  /* 0x8000000806067221 */ /* 0x000fe20000000000 */
[----:B0-----:R-:W-:Y:S02]  /*0330*/  FMUL R9, R14, R3 ;  /* 0x000000030e097220 */ /* 0x001fe40000400000 */
[----:B-1----:R-:W-:Y:S02]  /*0340*/  FMUL R8, R15, R2 ;  /* 0x000000020f087220 */ /* 0x002fe40000400000 */
[----:B------:R-:W0:Y:S01]  /*0350*/  LDC.64 R2, c[0x0][0x210] ;  /* 0x00008400ff027b82 */ /* 0x000e220000000a00 */
[----:B------:R-:W-:Y:S01]  /*0360*/  FMUL R9, R6, R9 ;  /* 0x0000000906097220 */ /* 0x000fe20000400000 */
[----:B------:R-:W-:-:S03]  /*0370*/  FMUL R8, R7, R8 ;  /* 0x0000000807087220 */ /* 0x000fc60000400000 */
[----:B----4-:R-:W-:Y:S01]  /*0380*/  FFMA R10, R10, R9, R12 ;  /* 0x000000090a0a7223 */ /* 0x010fe2000000000c */
[----:B------:R-:W-:-:S04]  /*0390*/  FFMA R11, R11, R8, R13 ;  /* 0x000000080b0b7223 */ /* 0x000fc8000000000d */
[----:B------:R-:W-:Y:S02]  /*03a0*/  FSETP.GT.AND P0, PT, R10, RZ, PT ;  /* 0x000000ff0a00720b */ /* 0x000fe40003f04000 */
[----:B------:R-:W-:-:S11]  /*03b0*/  FSETP.GT.AND P1, PT, R11, RZ, PT ;  /* 0x000000ff0b00720b */ /* 0x000fd60003f24000 */
[----:B-----5:R-:W-:Y:S01]  /*03c0*/  @!P0 FMUL R10, R4, R10 ;  /* 0x0000000a040a8220 */ /* 0x020fe20000400000 */
[----:B0-----:R-:W-:-:S04]  /*03d0*/  IMAD.WIDE R2, R0, 0x4, R2 ;  /* 0x0000000400027825 */ /* 0x001fc800078e0202 */
[----:B------:R-:W-:-:S05]  /*03e0*/  @!P1 FMUL R11, R5, R11 ;  /* 0x0000000b050b9220 */ /* 0x000fca0000400000 */
[----:B------:R-:W-:Y:S01]  /*03f0*/  STG.E.64 desc[UR4][R2.64], R10 ;  /* 0x0000000a02007986 */ /* 0x000fe2000c101b04 */
[----:B------:R-:W-:Y:S05]  /*0400*/  EXIT ;  /* 0x000000000000794d */ /* 0x000fea0003800000 */
.L_x_0:
[----:B------:R-:W-:-:S00]  /*0410*/  BRA `(.L_x_0) ;  /* 0xfffffffc00fc7947 */ /* 0x000fc0000383ffff */
[----:B------:R-:W-:-:S00]  /*0420*/  NOP ;  /* 0x0000000000007918 */ /* 0x000fc00000000000 */
        /* <DEDUP_REMOVED lines=13> */
.L_x_1:


//--------------------- .nv.global.init           --------------------------
	.section	.nv.global.init,"aw",@progbits
.nv.global.init:
	.type		_$_str,@object
	.size		_$_str,(_$_str_$_2 - _$_str)
_$_str:
        /*0000*/ 	.byte	0x5f, 0x5f, 0x43, 0x55, 0x44, 0x41, 0x5f, 0x46, 0x54, 0x5a, 0x00
	.type		_$_str_$_2,@object
	.size		_$_str_$_2,(.L_1 - _$_str_$_2)
_$_str_$_2:
        /*000b*/ 	.byte	0x5f, 0x5f, 0x43, 0x55, 0x44, 0x41, 0x5f, 0x50, 0x52, 0x45, 0x43, 0x5f, 0x53, 0x51, 0x52, 0x54
        /*001b*/ 	.byte	0x00
.L_1:


//--------------------- .nv.constant0.triton_poi_fused__native_batch_norm_legit_no_training__prelu_kernel_24 --------------------------
	.section	.nv.constant0.triton_poi_fused__native_batch_norm_legit_no_training__prelu_kernel_24,"a",@progbits
	.sectionflags	@""
	.align	4
.nv.constant0.triton_poi_fused__native_batch_norm_legit_no_training__prelu_kernel_24:
	.zero		588
